	.headerflags	@"EF_CUDA_TEXMODE_UNIFIED EF_CUDA_64BIT_ADDRESS EF_CUDA_SM89 EF_CUDA_VIRTUAL_SM(EF_CUDA_SM89)"
	.elftype	@"ET_EXEC"


//--------------------- .nv.info                  --------------------------
	.section	.nv.info,"",@"SHT_CUDA_INFO"
	.align	4


	//----- nvinfo : EIATTR_REGCOUNT
	.align		4
        /*0000*/ 	.byte	0x04, 0x2f
        /*0002*/ 	.short	(.L_1 - .L_0)
	.align		4
.L_0:
        /*0004*/ 	.word	index@(triton__0d1d2d3d4d5d6d7d89101112de)
        /*0008*/ 	.word	0x00000028


	//----- nvinfo : EIATTR_MAX_STACK_SIZE
	.align		4
.L_1:
        /*000c*/ 	.byte	0x04, 0x23
        /*000e*/ 	.short	(.L_3 - .L_2)
	.align		4
.L_2:
        /*0010*/ 	.word	index@(triton__0d1d2d3d4d5d6d7d89101112de)
        /*0014*/ 	.word	0x00000000


	//----- nvinfo : EIATTR_MIN_STACK_SIZE
	.align		4
.L_3:
        /*0018*/ 	.byte	0x04, 0x12
        /*001a*/ 	.short	(.L_5 - .L_4)
	.align		4
.L_4:
        /*001c*/ 	.word	index@(triton__0d1d2d3d4d5d6d7d89101112de)
        /*0020*/ 	.word	0x00000000


	//----- nvinfo : EIATTR_FRAME_SIZE
	.align		4
.L_5:
        /*0024*/ 	.byte	0x04, 0x11
        /*0026*/ 	.short	(.L_7 - .L_6)
	.align		4
.L_6:
        /*0028*/ 	.word	index@(triton__0d1d2d3d4d5d6d7d89101112de)
        /*002c*/ 	.word	0x00000000
.L_7:


//--------------------- .nv.info.triton__0d1d2d3d4d5d6d7d89101112de --------------------------
	.section	.nv.info.triton__0d1d2d3d4d5d6d7d89101112de,"",@"SHT_CUDA_INFO"
	.align	4


	//----- nvinfo : EIATTR_CUDA_API_VERSION
	.align		4
        /*0000*/ 	.byte	0x04, 0x37
        /*0002*/ 	.short	(.L_9 - .L_8)
.L_8:
        /*0004*/ 	.word	0x0000007b


	//----- nvinfo : EIATTR_PARAM_CBANK
	.align		4
.L_9:
        /*0008*/ 	.byte	0x04, 0x0a
        /*000a*/ 	.short	(.L_11 - .L_10)
	.align		4
.L_10:
        /*000c*/ 	.word	index@(.nv.constant0.triton__0d1d2d3d4d5d6d7d89101112de)
        /*0010*/ 	.short	0x0160
        /*0012*/ 	.short	0x0054


	//----- nvinfo : EIATTR_CBANK_PARAM_SIZE
	.align		4
.L_11:
        /*0014*/ 	.byte	0x03, 0x19
        /*0016*/ 	.short	0x0054


	//----- nvinfo : EIATTR_KPARAM_INFO
	.align		4
        /*0018*/ 	.byte	0x04, 0x17
        /*001a*/ 	.short	(.L_13 - .L_12)
.L_12:
        /*001c*/ 	.word	0x00000000
        /*0020*/ 	.short	0x000c
        /*0022*/ 	.short	0x0050
        /*0024*/ 	.byte	0x00, 0xf0, 0x11, 0x00


	//----- nvinfo : EIATTR_KPARAM_INFO
	.align		4
.L_13:
        /*0028*/ 	.byte	0x04, 0x17
        /*002a*/ 	.short	(.L_15 - .L_14)
.L_14:
        /*002c*/ 	.word	0x00000000
        /*0030*/ 	.short	0x000b
        /*0032*/ 	.short	0x004c
        /*0034*/ 	.byte	0x00, 0xf0, 0x11, 0x00


	//----- nvinfo : EIATTR_KPARAM_INFO
	.align		4
.L_15:
        /*0038*/ 	.byte	0x04, 0x17
        /*003a*/ 	.short	(.L_17 - .L_16)
.L_16:
        /*003c*/ 	.word	0x00000000
        /*0040*/ 	.short	0x000a
        /*0042*/ 	.short	0x0048
        /*0044*/ 	.byte	0x00, 0xf0, 0x11, 0x00


	//----- nvinfo : EIATTR_KPARAM_INFO
	.align		4
.L_17:
        /*0048*/ 	.byte	0x04, 0x17
        /*004a*/ 	.short	(.L_19 - .L_18)
.L_18:
        /*004c*/ 	.word	0x00000000
        /*0050*/ 	.short	0x0009
        /*0052*/ 	.short	0x0044
        /*0054*/ 	.byte	0x00, 0xf0, 0x11, 0x00


	//----- nvinfo : EIATTR_KPARAM_INFO
	.align		4
.L_19:
        /*0058*/ 	.byte	0x04, 0x17
        /*005a*/ 	.short	(.L_21 - .L_20)
.L_20:
        /*005c*/ 	.word	0x00000000
        /*0060*/ 	.short	0x0008
        /*0062*/ 	.short	0x0040
        /*0064*/ 	.byte	0x00, 0xf0, 0x11, 0x00


	//----- nvinfo : EIATTR_KPARAM_INFO
	.align		4
.L_21:
        /*0068*/ 	.byte	0x04, 0x17
        /*006a*/ 	.short	(.L_23 - .L_22)
.L_22:
        /*006c*/ 	.word	0x00000000
        /*0070*/ 	.short	0x0007
        /*0072*/ 	.short	0x0038
        /*0074*/ 	.byte	0x00, 0xf0, 0x21, 0x00


	//----- nvinfo : EIATTR_KPARAM_INFO
	.align		4
.L_23:
        /*0078*/ 	.byte	0x04, 0x17
        /*007a*/ 	.short	(.L_25 - .L_24)
.L_24:
        /*007c*/ 	.word	0x00000000
        /*0080*/ 	.short	0x0006
        /*0082*/ 	.short	0x0030
        /*0084*/ 	.byte	0x00, 0xf0, 0x21, 0x00


	//----- nvinfo : EIATTR_KPARAM_INFO
	.align		4
.L_25:
        /*0088*/ 	.byte	0x04, 0x17
        /*008a*/ 	.short	(.L_27 - .L_26)
.L_26:
        /*008c*/ 	.word	0x00000000
        /*0090*/ 	.short	0x0005
        /*0092*/ 	.short	0x0028
        /*0094*/ 	.byte	0x00, 0xf0, 0x21, 0x00


	//----- nvinfo : EIATTR_KPARAM_INFO
	.align		4
.L_27:
        /*0098*/ 	.byte	0x04, 0x17
        /*009a*/ 	.short	(.L_29 - .L_28)
.L_28:
        /*009c*/ 	.word	0x00000000
        /*00a0*/ 	.short	0x0004
        /*00a2*/ 	.short	0x0020
        /*00a4*/ 	.byte	0x00, 0xf0, 0x21, 0x00


	//----- nvinfo : EIATTR_KPARAM_INFO
	.align		4
.L_29:
        /*00a8*/ 	.byte	0x04, 0x17
        /*00aa*/ 	.short	(.L_31 - .L_30)
.L_30:
        /*00ac*/ 	.word	0x00000000
        /*00b0*/ 	.short	0x0003
        /*00b2*/ 	.short	0x0018
        /*00b4*/ 	.byte	0x00, 0xf0, 0x21, 0x00


	//----- nvinfo : EIATTR_KPARAM_INFO
	.align		4
.L_31:
        /*00b8*/ 	.byte	0x04, 0x17
        /*00ba*/ 	.short	(.L_33 - .L_32)
.L_32:
        /*00bc*/ 	.word	0x00000000
        /*00c0*/ 	.short	0x0002
        /*00c2*/ 	.short	0x0010
        /*00c4*/ 	.byte	0x00, 0xf0, 0x21, 0x00


	//----- nvinfo : EIATTR_KPARAM_INFO
	.align		4
.L_33:
        /*00c8*/ 	.byte	0x04, 0x17
        /*00ca*/ 	.short	(.L_35 - .L_34)
.L_34:
        /*00cc*/ 	.word	0x00000000
        /*00d0*/ 	.short	0x0001
        /*00d2*/ 	.short	0x0008
        /*00d4*/ 	.byte	0x00, 0xf0, 0x21, 0x00


	//----- nvinfo : EIATTR_KPARAM_INFO
	.align		4
.L_35:
        /*00d8*/ 	.byte	0x04, 0x17
        /*00da*/ 	.short	(.L_37 - .L_36)
.L_36:
        /*00dc*/ 	.word	0x00000000
        /*00e0*/ 	.short	0x0000
        /*00e2*/ 	.short	0x0000
        /*00e4*/ 	.byte	0x00, 0xf0, 0x21, 0x00


	//----- nvinfo : EIATTR_MAXREG_COUNT
	.align		4
.L_37:
        /*00e8*/ 	.byte	0x03, 0x1b
        /*00ea*/ 	.short	0x00ff


	//----- nvinfo : EIATTR_EXIT_INSTR_OFFSETS
	.align		4
        /*00ec*/ 	.byte	0x04, 0x1c
        /*00ee*/ 	.short	(.L_39 - .L_38)


	//   ....[0]....
.L_38:
        /*00f0*/ 	.word	0x00000ee0


	//   ....[1]....
        /*00f4*/ 	.word	0x00000f30


	//----- nvinfo : EIATTR_CTAIDZ_USED
	.align		4
.L_39:
        /*00f8*/ 	.byte	0x01, 0x04
	.zero		2


	//----- nvinfo : EIATTR_MAX_THREADS
	.align		4
        /*00fc*/ 	.byte	0x04, 0x05
        /*00fe*/ 	.short	(.L_41 - .L_40)
.L_40:
        /*0100*/ 	.word	0x00000080
        /*0104*/ 	.word	0x00000001
        /*0108*/ 	.word	0x00000001
.L_41:


//--------------------- .nv.rel.action            --------------------------
	.section	.nv.rel.action,"",@"SHT_CUDA_RELOCINFO"
	.align	8
	.sectionentsize	8
        /*0000*/ 	.byte	0x73, 0x00, 0x00, 0x00, 0x00, 0x00, 0x00, 0x00, 0x00, 0x00, 0x00, 0x11, 0x25, 0x00, 0x05, 0x36


//--------------------- .nv.constant0.triton__0d1d2d3d4d5d6d7d89101112de --------------------------
	.section	.nv.constant0.triton__0d1d2d3d4d5d6d7d89101112de,"a",@progbits
	.align	4
.nv.constant0.triton__0d1d2d3d4d5d6d7d89101112de:
	.zero		436


//--------------------- .text.triton__0d1d2d3d4d5d6d7d89101112de --------------------------
	.section	.text.triton__0d1d2d3d4d5d6d7d89101112de,"ax",@progbits
	.sectionflags	@"SHF_BARRIERS=1"
	.sectioninfo	@"SHI_REGISTERS=40"
	.align	128
        .global         triton__0d1d2d3d4d5d6d7d89101112de
        .type           triton__0d1d2d3d4d5d6d7d89101112de,@function
        .size           triton__0d1d2d3d4d5d6d7d89101112de,(.L_x_1 - triton__0d1d2d3d4d5d6d7d89101112de)
        .other          triton__0d1d2d3d4d5d6d7d89101112de,@"STO_CUDA_ENTRY STV_DEFAULT"
triton__0d1d2d3d4d5d6d7d89101112de:
.text.triton__0d1d2d3d4d5d6d7d89101112de:
[----:B------:R-:W-:-:S02]  /*0000*/  MOV R1, c[0x0][0x28] ;  /* 0x00000a0000017a02 */ /* 0x000fc40000000f00 */
[----:B------:R-:W0:Y:S01]  /*0010*/  S2R R2, SR_CTAID.Z ;  /* 0x0000000000027919 */ /* 0x000e220000002700 */
[----:B------:R-:W1:Y:S01]  /*0020*/  S2UR UR4, SR_CTAID.Y ;  /* 0x00000000000479c3 */ /* 0x000e620000002600 */
[----:B------:R-:W-:Y:S01]  /*0030*/  MOV R16, 0x2 ;  /* 0x0000000200107802 */ /* 0x000fe20000000f00 */
[----:B------:R-:W-:Y:S01]  /*0040*/  CS2R R20, SRZ ;  /* 0x0000000000147805 */ /* 0x000fe2000001ff00 */
[----:B------:R-:W2:Y:S01]  /*0050*/  S2R R3, SR_TID.X ;  /* 0x0000000000037919 */ /* 0x000ea20000002100 */
[----:B------:R-:W-:Y:S01]  /*0060*/  CS2R R22, SRZ ;  /* 0x0000000000167805 */ /* 0x000fe2000001ff00 */
[----:B------:R-:W-:Y:S01]  /*0070*/  CS2R R24, SRZ ;  /* 0x0000000000187805 */ /* 0x000fe2000001ff00 */
[----:B------:R-:W-:Y:S01]  /*0080*/  CS2R R26, SRZ ;  /* 0x00000000001a7805 */ /* 0x000fe2000001ff00 */
[----:B------:R-:W3:Y:S01]  /*0090*/  S2R R28, SR_CTAID.X ;  /* 0x00000000001c7919 */ /* 0x000ee20000002500 */
[----:B0-----:R-:W-:Y:S02]  /*00a0*/  IADD3 R2, R2, 0x1, RZ ;  /* 0x0000000102027810 */ /* 0x001fe40007ffe0ff */
[----:B--2---:R-:W-:-:S03]  /*00b0*/  LOP3.LUT R3, R3, 0x7f, RZ, 0xc0, !PT ;  /* 0x0000007f03037812 */ /* 0x004fc600078ec0ff */
[----:B-1----:R-:W-:Y:S01]  /*00c0*/  IMAD R2, R2, UR4, RZ ;  /* 0x0000000402027c24 */ /* 0x002fe2000f8e02ff */
[----:B------:R-:W-:Y:S01]  /*00d0*/  ULDC.64 UR4, c[0x0][0x118] ;  /* 0x0000460000047ab9 */ /* 0x000fe20000000a00 */
[----:B---3--:R-:W-:-:S03]  /*00e0*/  SHF.L.U32 R28, R28, 0xa, RZ ;  /* 0x0000000a1c1c7819 */ /* 0x008fc600000006ff */
[----:B------:R-:W-:Y:S02]  /*00f0*/  ISETP.GE.AND P0, PT, R2, c[0x0][0x1ac], PT ;  /* 0x00006b0002007a0c */ /* 0x000fe40003f06270 */
[----:B------:R-:W-:-:S04]  /*0100*/  LEA R35, R3, R28, 0x3 ;  /* 0x0000001c03237211 */ /* 0x000fc800078e18ff */
[C---:B------:R-:W-:Y:S01]  /*0110*/  ISETP.GE.AND P4, PT, R35.reuse, 0x280, PT ;  /* 0x000002802300780c */ /* 0x040fe20003f86270 */
[----:B------:R-:W-:Y:S01]  /*0120*/  IMAD R29, R2, 0x280, R35 ;  /* 0x00000280021d7824 */ /* 0x000fe200078e0223 */
[C---:B------:R-:W-:Y:S01]  /*0130*/  ISETP.LT.AND P2, PT, R35.reuse, 0x280, !P0 ;  /* 0x000002802300780c */ /* 0x040fe20004741270 */
[----:B------:R-:W-:-:S04]  /*0140*/  IMAD.WIDE R10, R35, R16, c[0x0][0x168] ;  /* 0x00005a00230a7625 */ /* 0x000fc800078e0210 */
[----:B------:R-:W-:-:S06]  /*0150*/  IMAD.WIDE R8, R29, R16, c[0x0][0x160] ;  /* 0x000058001d087625 */ /* 0x000fcc00078e0210 */
[----:B------:R0:W2:Y:S04]  /*0160*/  @!P4 LDG.E.EL.128 R20, [R10.64] ;  /* 0x000000040a14c981 */ /* 0x0000a8000c2e1d00 */
[----:B------:R1:W3:Y:S01]  /*0170*/  @P2 LDG.E.EL.128 R24, [R8.64] ;  /* 0x0000000408182981 */ /* 0x0002e2000c2e1d00 */
[----:B------:R-:W-:Y:S01]  /*0180*/  CS2R R4, SRZ ;  /* 0x0000000000047805 */ /* 0x000fe2000001ff00 */
[----:B------:R-:W-:Y:S01]  /*0190*/  CS2R R6, SRZ ;  /* 0x0000000000067805 */ /* 0x000fe2000001ff00 */
[----:B------:R-:W-:-:S05]  /*01a0*/  IMAD.WIDE R12, R29, R16, c[0x0][0x170] ;  /* 0x00005c001d0c7625 */ /* 0x000fca00078e0210 */
[----:B------:R4:W5:Y:S01]  /*01b0*/  @P2 LDG.E.EL.128 R4, [R12.64] ;  /* 0x000000040c042981 */ /* 0x000962000c2e1d00 */
[----:B------:R-:W-:Y:S01]  /*01c0*/  IABS R18, c[0x0][0x1a0] ;  /* 0x0000680000127a13 */ /* 0x000fe20000000000 */
[----:B------:R-:W-:Y:S01]  /*01d0*/  IMAD.WIDE R36, R29, R16, c[0x0][0x178] ;  /* 0x00005e001d247625 */ /* 0x000fe200078e0210 */
[----:B0-----:R-:W-:Y:S02]  /*01e0*/  IABS R10, R2 ;  /* 0x00000002000a7213 */ /* 0x001fe40000000000 */
[----:B------:R-:W0:Y:S01]  /*01f0*/  I2F.RP R14, R18 ;  /* 0x00000012000e7306 */ /* 0x000e220000209400 */
[----:B------:R-:W-:Y:S01]  /*0200*/  MOV R32, 0x2 ;  /* 0x0000000200207802 */ /* 0x000fe20000000f00 */
[----:B----4-:R-:W-:-:S06]  /*0210*/  CS2R R12, SRZ ;  /* 0x00000000000c7805 */ /* 0x010fcc000001ff00 */
[----:B0-----:R-:W1:Y:S01]  /*0220*/  MUFU.RCP R14, R14 ;  /* 0x0000000e000e7308 */ /* 0x001e620000001000 */
[----:B------:R-:W-:Y:S01]  /*0230*/  CS2R R16, SRZ ;  /* 0x0000000000107805 */ /* 0x000fe2000001ff00 */
[----:B------:R-:W-:-:S04]  /*0240*/  IMAD.WIDE R30, R29, R32, c[0x0][0x188] ;  /* 0x000062001d1e7625 */ /* 0x000fc800078e0220 */
[----:B------:R-:W-:Y:S01]  /*0250*/  IMAD.WIDE R34, R35, R32, c[0x0][0x180] ;  /* 0x0000600023227625 */ /* 0x000fe200078e0220 */
[----:B-1----:R-:W-:Y:S02]  /*0260*/  IADD3 R8, R14, 0xffffffe, RZ ;  /* 0x0ffffffe0e087810 */ /* 0x002fe40007ffe0ff */
[----:B------:R-:W-:Y:S02]  /*0270*/  CS2R R14, SRZ ;  /* 0x00000000000e7805 */ /* 0x000fe4000001ff00 */
[----:B------:R0:W1:Y:S04]  /*0280*/  F2I.FTZ.U32.TRUNC.NTZ R9, R8 ;  /* 0x0000000800097305 */ /* 0x000068000021f000 */
[----:B------:R4:W5:Y:S01]  /*0290*/  @P2 LDG.E.EL.128 R12, [R36.64] ;  /* 0x00000004240c2981 */ /* 0x000962000c2e1d00 */
[----:B0-----:R-:W-:-:S02]  /*02a0*/  MOV R8, RZ ;  /* 0x000000ff00087202 */ /* 0x001fc40000000f00 */
[----:B-1----:R-:W-:-:S05]  /*02b0*/  IADD3 R11, RZ, -R9, RZ ;  /* 0x80000009ff0b7210 */ /* 0x002fca0007ffe0ff */
[----:B------:R-:W-:-:S04]  /*02c0*/  IMAD R11, R11, R18, RZ ;  /* 0x000000120b0b7224 */ /* 0x000fc800078e02ff */
[----:B------:R-:W-:Y:S01]  /*02d0*/  IMAD.HI.U32 R0, R9, R11, R8 ;  /* 0x0000000b09007227 */ /* 0x000fe200078e0008 */
[----:B------:R-:W-:-:S05]  /*02e0*/  MOV R9, R10 ;  /* 0x0000000a00097202 */ /* 0x000fca0000000f00 */
[----:B------:R-:W-:-:S05]  /*02f0*/  IMAD.HI.U32 R0, R0, R9, RZ ;  /* 0x0000000900007227 */ /* 0x000fca00078e00ff */
[----:B------:R-:W-:-:S05]  /*0300*/  IADD3 R10, -R0, RZ, RZ ;  /* 0x000000ff000a7210 */ /* 0x000fca0007ffe1ff */
[----:B------:R-:W-:Y:S02]  /*0310*/  IMAD R9, R18, R10, R9 ;  /* 0x0000000a12097224 */ /* 0x000fe400078e0209 */
[----:B------:R-:W-:-:S03]  /*0320*/  CS2R R10, SRZ ;  /* 0x00000000000a7805 */ /* 0x000fc6000001ff00 */
[----:B------:R-:W-:-:S13]  /*0330*/  ISETP.GT.U32.AND P3, PT, R18, R9, PT ;  /* 0x000000091200720c */ /* 0x000fda0003f64070 */
[----:B------:R-:W-:-:S04]  /*0340*/  @!P3 IADD3 R9, R9, -R18, RZ ;  /* 0x800000120909b210 */ /* 0x000fc80007ffe0ff */
[----:B------:R-:W-:Y:S02]  /*0350*/  ISETP.GE.U32.AND P1, PT, R9, R18, PT ;  /* 0x000000120900720c */ /* 0x000fe40003f26070 */
[----:B------:R-:W-:Y:S01]  /*0360*/  CS2R R18, SRZ ;  /* 0x0000000000127805 */ /* 0x000fe2000001ff00 */
[----:B------:R-:W-:-:S05]  /*0370*/  MOV R9, RZ ;  /* 0x000000ff00097202 */ /* 0x000fca0000000f00 */
[----:B------:R0:W5:Y:S04]  /*0380*/  @P2 LDG.E.EL.128 R16, [R30.64] ;  /* 0x000000041e102981 */ /* 0x000168000c2e1d00 */
[----:B------:R1:W5:Y:S01]  /*0390*/  @!P4 LDG.E.EL.128 R8, [R34.64] ;  /* 0x000000042208c981 */ /* 0x000362000c2e1d00 */
[--C-:B--2---:R-:W-:Y:S02]  /*03a0*/  HADD2.F32 R33, -RZ, R20.reuse.H0_H0 ;  /* 0x20000014ff217230 */ /* 0x104fe40000004100 */
[----:B0-----:R-:W-:Y:S02]  /*03b0*/  HADD2.F32 R31, -RZ, R20.H1_H1 ;  /* 0x30000014ff1f7230 */ /* 0x001fe40000004100 */
[--C-:B---3--:R-:W-:Y:S02]  /*03c0*/  HADD2.F32 R20, -RZ, R24.reuse.H0_H0 ;  /* 0x20000018ff147230 */ /* 0x108fe40000004100 */
[----:B------:R-:W-:-:S03]  /*03d0*/  HADD2.F32 R24, -RZ, R24.H1_H1 ;  /* 0x30000018ff187230 */ /* 0x000fc60000004100 */
[----:B-1----:R-:W-:Y:S01]  /*03e0*/  FADD R35, R20, R33 ;  /* 0x0000002114237221 */ /* 0x002fe20000000000 */
[----:B------:R-:W-:Y:S02]  /*03f0*/  HADD2.F32 R33, -RZ, R21.H0_H0 ;  /* 0x20000015ff217230 */ /* 0x000fe40000004100 */
[----:B------:R-:W-:Y:S01]  /*0400*/  HADD2.F32 R20, -RZ, R25.H0_H0 ;  /* 0x20000019ff147230 */ /* 0x000fe20000004100 */
[----:B------:R-:W-:Y:S01]  /*0410*/  FADD R24, R24, R31 ;  /* 0x0000001f18187221 */ /* 0x000fe20000000000 */
[----:B------:R-:W-:Y:S02]  /*0420*/  HADD2.F32 R34, -RZ, R21.H1_H1 ;  /* 0x30000015ff227230 */ /* 0x000fe40000004100 */
[----:B------:R-:W-:Y:S01]  /*0430*/  HADD2.F32 R25, -RZ, R25.H1_H1 ;  /* 0x30000019ff197230 */ /* 0x000fe20000004100 */
[----:B------:R-:W-:Y:S01]  /*0440*/  FADD R30, R20, R33 ;  /* 0x00000021141e7221 */ /* 0x000fe20000000000 */
[----:B------:R-:W-:Y:S02]  /*0450*/  HADD2.F32 R20, -RZ, R22.H0_H0 ;  /* 0x20000016ff147230 */ /* 0x000fe40000004100 */
[----:B------:R-:W-:Y:S01]  /*0460*/  HADD2.F32 R31, -RZ, R26.H0_H0 ;  /* 0x2000001aff1f7230 */ /* 0x000fe20000004100 */
[----:B------:R-:W-:Y:S01]  /*0470*/  FADD R25, R25, R34 ;  /* 0x0000002219197221 */ /* 0x000fe20000000000 */
[----:B------:R-:W-:-:S02]  /*0480*/  HADD2.F32 R21, -RZ, R23.H0_H0 ;  /* 0x20000017ff157230 */ /* 0x000fc40000004100 */
[----:B------:R-:W-:Y:S01]  /*0490*/  HADD2.F32 R22, -RZ, R22.H1_H1 ;  /* 0x30000016ff167230 */ /* 0x000fe20000004100 */
[----:B------:R-:W-:Y:S01]  /*04a0*/  FADD R31, R31, R20 ;  /* 0x000000141f1f7221 */ /* 0x000fe20000000000 */
[----:B------:R-:W-:Y:S02]  /*04b0*/  HADD2.F32 R33, -RZ, R26.H1_H1 ;  /* 0x3000001aff217230 */ /* 0x000fe40000004100 */
[--C-:B------:R-:W-:Y:S02]  /*04c0*/  HADD2.F32 R34, -RZ, R27.reuse.H0_H0 ;  /* 0x2000001bff227230 */ /* 0x100fe40000004100 */
[----:B----4-:R-:W-:Y:S02]  /*04d0*/  HADD2.F32 R36, -RZ, R27.H1_H1 ;  /* 0x3000001bff247230 */ /* 0x010fe40000004100 */
[----:B------:R-:W-:Y:S02]  /*04e0*/  HADD2.F32 R23, -RZ, R23.H1_H1 ;  /* 0x30000017ff177230 */ /* 0x000fe40000004100 */
[----:B-----5:R-:W-:Y:S01]  /*04f0*/  HADD2.F32 R20, -RZ, R4.H0_H0 ;  /* 0x20000004ff147230 */ /* 0x020fe20000004100 */
[----:B------:R-:W-:Y:S01]  /*0500*/  FADD R33, R33, R22 ;  /* 0x0000001621217221 */ /* 0x000fe20000000000 */
[----:B------:R-:W-:Y:S01]  /*0510*/  FADD R34, R34, R21 ;  /* 0x0000001522227221 */ /* 0x000fe20000000000 */
[----:B------:R-:W-:-:S02]  /*0520*/  FADD R36, R36, R23 ;  /* 0x0000001724247221 */ /* 0x000fc40000000000 */
[----:B------:R-:W-:Y:S01]  /*0530*/  FFMA R35, R20, 0.125, R35 ;  /* 0x3e00000014237823 */ /* 0x000fe20000000023 */
[----:B------:R-:W-:Y:S01]  /*0540*/  CS2R R22, SRZ ;  /* 0x0000000000167805 */ /* 0x000fe2000001ff00 */
[----:B------:R-:W-:Y:S01]  /*0550*/  CS2R R20, SRZ ;  /* 0x0000000000147805 */ /* 0x000fe2000001ff00 */
[----:B------:R-:W-:-:S05]  /*0560*/  IMAD.WIDE R26, R29, R32, c[0x0][0x190] ;  /* 0x000064001d1a7625 */ /* 0x000fca00078e0220 */
[----:B------:R0:W2:Y:S01]  /*0570*/  @P2 LDG.E.EL.128 R20, [R26.64] ;  /* 0x000000041a142981 */ /* 0x0000a2000c2e1d00 */
[----:B------:R-:W-:Y:S02]  /*0580*/  HADD2.F32 R29, -RZ, R4.H1_H1 ;  /* 0x30000004ff1d7230 */ /* 0x000fe40000004100 */
[----:B------:R-:W-:-:S03]  /*0590*/  HADD2.F32 R4, -RZ, R5.H1_H1 ;  /* 0x30000005ff047230 */ /* 0x000fc60000004100 */
[----:B------:R-:W-:Y:S01]  /*05a0*/  FFMA R24, R29, 0.125, R24 ;  /* 0x3e0000001d187823 */ /* 0x000fe20000000018 */
[----:B------:R-:W-:Y:S01]  /*05b0*/  HADD2.F32 R29, -RZ, R5.H0_H0 ;  /* 0x20000005ff1d7230 */ /* 0x000fe20000004100 */
[----:B------:R-:W-:Y:S01]  /*05c0*/  FFMA R25, R4, 0.125, R25 ;  /* 0x3e00000004197823 */ /* 0x000fe20000000019 */
[----:B------:R-:W-:Y:S02]  /*05d0*/  HADD2.F32 R32, -RZ, R6.H0_H0 ;  /* 0x20000006ff207230 */ /* 0x000fe40000004100 */
[----:B------:R-:W-:Y:S01]  /*05e0*/  HADD2.F32 R4, -RZ, R12.H0_H0 ;  /* 0x2000000cff047230 */ /* 0x000fe20000004100 */
[----:B------:R-:W-:Y:S01]  /*05f0*/  FFMA R30, R29, 0.125, R30 ;  /* 0x3e0000001d1e7823 */ /* 0x000fe2000000001e */
[----:B------:R-:W-:Y:S02]  /*0600*/  HADD2.F32 R6, -RZ, R6.H1_H1 ;  /* 0x30000006ff067230 */ /* 0x000fe40000004100 */
[--C-:B------:R-:W-:Y:S02]  /*0610*/  HADD2.F32 R29, -RZ, R7.reuse.H0_H0 ;  /* 0x20000007ff1d7230 */ /* 0x100fe40000004100 */
[----:B------:R-:W-:Y:S01]  /*0620*/  HADD2.F32 R7, -RZ, R7.H1_H1 ;  /* 0x30000007ff077230 */ /* 0x000fe20000004100 */
[----:B------:R-:W-:Y:S01]  /*0630*/  FFMA R33, R6, 0.125, R33 ;  /* 0x3e00000006217823 */ /* 0x000fe20000000021 */
[----:B------:R-:W-:-:S02]  /*0640*/  HADD2.F32 R6, -RZ, R13.H0_H0 ;  /* 0x2000000dff067230 */ /* 0x000fc40000004100 */
[----:B------:R-:W-:Y:S01]  /*0650*/  HADD2.F32 R13, -RZ, R13.H1_H1 ;  /* 0x3000000dff0d7230 */ /* 0x000fe20000004100 */
[----:B------:R-:W-:Y:S01]  /*0660*/  FFMA R36, R7, 0.125, R36 ;  /* 0x3e00000007247823 */ /* 0x000fe20000000024 */
[----:B0-----:R-:W-:Y:S01]  /*0670*/  HADD2.F32 R27, -RZ, R15.H0_H0 ;  /* 0x2000000fff1b7230 */ /* 0x001fe20000004100 */
[----:B------:R-:W-:Y:S01]  /*0680*/  FFMA R31, R32, 0.125, R31 ;  /* 0x3e000000201f7823 */ /* 0x000fe2000000001f */
[----:B------:R-:W-:Y:S01]  /*0690*/  FFMA R34, R29, 0.125, R34 ;  /* 0x3e0000001d227823 */ /* 0x000fe20000000022 */
[----:B------:R-:W-:Y:S02]  /*06a0*/  @!P3 IADD3 R0, R0, 0x1, RZ ;  /* 0x000000010000b810 */ /* 0x000fe40007ffe0ff */
[----:B------:R-:W-:Y:S02]  /*06b0*/  ISETP.NE.AND P2, PT, RZ, c[0x0][0x1a0], PT ;  /* 0x00006800ff007a0c */ /* 0x000fe40003f45270 */
[----:B------:R-:W-:Y:S01]  /*06c0*/  @P1 IADD3 R0, R0, 0x1, RZ ;  /* 0x0000000100001810 */ /* 0x000fe20007ffe0ff */
[----:B------:R-:W-:-:S05]  /*06d0*/  HADD2.F32 R5, -RZ, R8.H0_H0 ;  /* 0x20000008ff057230 */ /* 0x000fca0000004100 */
[----:B------:R-:W-:Y:S01]  /*06e0*/  FADD R4, R4, R5 ;  /* 0x0000000504047221 */ /* 0x000fe20000000000 */
[----:B------:R-:W-:Y:S02]  /*06f0*/  HADD2.F32 R5, -RZ, R8.H1_H1 ;  /* 0x30000008ff057230 */ /* 0x000fe40000004100 */
[----:B------:R-:W-:Y:S02]  /*0700*/  HADD2.F32 R8, -RZ, R12.H1_H1 ;  /* 0x3000000cff087230 */ /* 0x000fe40000004100 */
[--C-:B------:R-:W-:Y:S02]  /*0710*/  HADD2.F32 R12, -RZ, R9.reuse.H1_H1 ;  /* 0x30000009ff0c7230 */ /* 0x100fe40000004100 */
[----:B------:R-:W-:Y:S01]  /*0720*/  HADD2.F32 R7, -RZ, R9.H0_H0 ;  /* 0x20000009ff077230 */ /* 0x000fe20000004100 */
[----:B------:R-:W-:Y:S01]  /*0730*/  FADD R8, R8, R5 ;  /* 0x0000000508087221 */ /* 0x000fe20000000000 */
[--C-:B------:R-:W-:Y:S01]  /*0740*/  HADD2.F32 R26, -RZ, R10.reuse.H0_H0 ;  /* 0x2000000aff1a7230 */ /* 0x100fe20000004100 */
[----:B------:R-:W-:Y:S01]  /*0750*/  FADD R5, R13, R12 ;  /* 0x0000000c0d057221 */ /* 0x000fe20000000000 */
[----:B------:R-:W-:Y:S01]  /*0760*/  HADD2.F32 R12, -RZ, R10.H1_H1 ;  /* 0x3000000aff0c7230 */ /* 0x000fe20000004100 */
[----:B------:R-:W-:Y:S01]  /*0770*/  FADD R6, R6, R7 ;  /* 0x0000000706067221 */ /* 0x000fe20000000000 */
[----:B------:R-:W-:-:S02]  /*0780*/  HADD2.F32 R7, -RZ, R14.H0_H0 ;  /* 0x2000000eff077230 */ /* 0x000fc40000004100 */
[--C-:B------:R-:W-:Y:S02]  /*0790*/  HADD2.F32 R10, -RZ, R11.reuse.H0_H0 ;  /* 0x2000000bff0a7230 */ /* 0x100fe40000004100 */
[----:B------:R-:W-:Y:S02]  /*07a0*/  HADD2.F32 R9, -RZ, R14.H1_H1 ;  /* 0x3000000eff097230 */ /* 0x000fe40000004100 */
[----:B------:R-:W-:Y:S02]  /*07b0*/  HADD2.F32 R11, -RZ, R11.H1_H1 ;  /* 0x3000000bff0b7230 */ /* 0x000fe40000004100 */
[----:B------:R-:W-:Y:S02]  /*07c0*/  HADD2.F32 R14, -RZ, R15.H1_H1 ;  /* 0x3000000fff0e7230 */ /* 0x000fe40000004100 */
[----:B------:R-:W-:Y:S01]  /*07d0*/  HADD2.F32 R13, -RZ, R16.H0_H0 ;  /* 0x20000010ff0d7230 */ /* 0x000fe20000004100 */
[----:B------:R-:W-:Y:S01]  /*07e0*/  FADD R9, R9, R12 ;  /* 0x0000000c09097221 */ /* 0x000fe20000000000 */
[--C-:B------:R-:W-:Y:S01]  /*07f0*/  HADD2.F32 R15, -RZ, R17.reuse.H0_H0 ;  /* 0x20000011ff0f7230 */ /* 0x100fe20000004100 */
[----:B------:R-:W-:Y:S01]  /*0800*/  FADD R11, R14, R11 ;  /* 0x0000000b0e0b7221 */ /* 0x000fe20000000000 */
[----:B------:R-:W-:Y:S01]  /*0810*/  HADD2.F32 R12, -RZ, R17.H1_H1 ;  /* 0x30000011ff0c7230 */ /* 0x000fe20000004100 */
[----:B------:R-:W-:Y:S01]  /*0820*/  FFMA R4, R13, 0.125, R4 ;  /* 0x3e0000000d047823 */ /* 0x000fe20000000004 */
[----:B------:R-:W-:Y:S01]  /*0830*/  HADD2.F32 R14, -RZ, R18.H0_H0 ;  /* 0x20000012ff0e7230 */ /* 0x000fe20000004100 */
[----:B------:R-:W-:Y:S01]  /*0840*/  FADD R7, R7, R26 ;  /* 0x0000001a07077221 */ /* 0x000fe20000000000 */
[----:B------:R-:W-:Y:S01]  /*0850*/  HADD2.F32 R13, -RZ, R16.H1_H1 ;  /* 0x30000010ff0d7230 */ /* 0x000fe20000004100 */
[----:B------:R-:W-:Y:S01]  /*0860*/  FADD R10, R27, R10 ;  /* 0x0000000a1b0a7221 */ /* 0x000fe20000000000 */
[----:B------:R-:W-:-:S02]  /*0870*/  HADD2.F32 R17, -RZ, R19.H0_H0 ;  /* 0x20000013ff117230 */ /* 0x000fc40000004100 */
[----:B------:R-:W-:Y:S02]  /*0880*/  HADD2.F32 R18, -RZ, R18.H1_H1 ;  /* 0x30000012ff127230 */ /* 0x000fe40000004100 */
[----:B------:R-:W-:Y:S01]  /*0890*/  HADD2.F32 R16, -RZ, R19.H1_H1 ;  /* 0x30000013ff107230 */ /* 0x000fe20000004100 */
[----:B------:R-:W-:Y:S01]  /*08a0*/  FFMA R5, R12, 0.125, R5 ;  /* 0x3e0000000c057823 */ /* 0x000fe20000000005 */
[----:B------:R-:W-:Y:S01]  /*08b0*/  FFMA R7, R14, 0.125, R7 ;  /* 0x3e0000000e077823 */ /* 0x000fe20000000007 */
[----:B------:R-:W-:Y:S01]  /*08c0*/  FFMA R8, R13, 0.125, R8 ;  /* 0x3e0000000d087823 */ /* 0x000fe20000000008 */
[----:B------:R-:W-:Y:S01]  /*08d0*/  FFMA R17, R17, 0.125, R10 ;  /* 0x3e00000011117823 */ /* 0x000fe2000000000a */
[----:B------:R-:W-:Y:S01]  /*08e0*/  FFMA R6, R15, 0.125, R6 ;  /* 0x3e0000000f067823 */ /* 0x000fe20000000006 */
[----:B------:R-:W-:Y:S01]  /*08f0*/  FFMA R15, R18, 0.125, R9 ;  /* 0x3e000000120f7823 */ /* 0x000fe20000000009 */
[----:B------:R-:W-:Y:S01]  /*0900*/  FFMA R16, R16, 0.125, R11 ;  /* 0x3e00000010107823 */ /* 0x000fe2000000000b */
[----:B------:R-:W-:Y:S01]  /*0910*/  LOP3.LUT R18, R28, 0x280, R3, 0xfe, !PT ;  /* 0x000002801c127812 */ /* 0x000fe200078efe03 */
[----:B--2---:R-:W-:-:S02]  /*0920*/  HADD2.F32 R12, -RZ, R22.H0_H0 ;  /* 0x20000016ff0c7230 */ /* 0x004fc40000004100 */
[--C-:B------:R-:W-:Y:S02]  /*0930*/  HADD2.F32 R14, -RZ, R23.reuse.H0_H0 ;  /* 0x20000017ff0e7230 */ /* 0x100fe40000004100 */
[----:B------:R-:W-:Y:S02]  /*0940*/  HADD2.F32 R22, -RZ, R22.H1_H1 ;  /* 0x30000016ff167230 */ /* 0x000fe40000004100 */
[----:B------:R-:W-:Y:S02]  /*0950*/  HADD2.F32 R23, -RZ, R23.H1_H1 ;  /* 0x30000017ff177230 */ /* 0x000fe40000004100 */
[--C-:B------:R-:W-:Y:S02]  /*0960*/  HADD2.F32 R13, -RZ, R21.reuse.H0_H0 ;  /* 0x20000015ff0d7230 */ /* 0x100fe40000004100 */
[----:B------:R-:W-:Y:S01]  /*0970*/  HADD2.F32 R10, -RZ, R21.H1_H1 ;  /* 0x30000015ff0a7230 */ /* 0x000fe20000004100 */
[----:B------:R-:W-:Y:S01]  /*0980*/  FADD R12, R12, R7 ;  /* 0x000000070c0c7221 */ /* 0x000fe20000000000 */
[--C-:B------:R-:W-:Y:S01]  /*0990*/  HADD2.F32 R9, -RZ, R20.reuse.H0_H0 ;  /* 0x20000014ff097230 */ /* 0x100fe20000004100 */
[----:B------:R-:W-:Y:S01]  /*09a0*/  FADD R22, R22, R15 ;  /* 0x0000000f16167221 */ /* 0x000fe20000000000 */
[----:B------:R-:W-:Y:S01]  /*09b0*/  HADD2.F32 R11, -RZ, R20.H1_H1 ;  /* 0x30000014ff0b7230 */ /* 0x000fe20000004100 */
[----:B------:R-:W-:Y:S01]  /*09c0*/  FADD R17, R14, R17 ;  /* 0x000000110e117221 */ /* 0x000fe20000000000 */
        /* <DEDUP_REMOVED lines=13> */
[----:B------:R-:W-:-:S02]  /*0aa0*/  LOP3.LUT R6, R2, c[0x0][0x1a0], RZ, 0x3c, !PT ;  /* 0x0000680002067a12 */ /* 0x000fc400078e3cff */
[----:B------:R-:W-:Y:S02]  /*0ab0*/  F2FP.F16.F32.PACK_AB R12, R33, R12 ;  /* 0x0000000c210c723e */ /* 0x000fe400000000ff */
[----:B------:R-:W-:Y:S02]  /*0ac0*/  F2FP.F16.F32.PACK_AB R17, RZ, R17 ;  /* 0x00000011ff11723e */ /* 0x000fe400000000ff */
[----:B------:R-:W-:Y:S02]  /*0ad0*/  F2FP.F16.F32.PACK_AB R23, RZ, R23 ;  /* 0x00000017ff17723e */ /* 0x000fe400000000ff */
[----:B------:R-:W-:Y:S02]  /*0ae0*/  F2FP.F16.F32.PACK_AB R13, RZ, R13 ;  /* 0x0000000dff0d723e */ /* 0x000fe400000000ff */
[----:B------:R-:W-:Y:S02]  /*0af0*/  F2FP.F16.F32.PACK_AB R10, RZ, R10 ;  /* 0x0000000aff0a723e */ /* 0x000fe400000000ff */
[----:B------:R-:W-:-:S02]  /*0b00*/  ISETP.GE.AND P4, PT, R6, RZ, PT ;  /* 0x000000ff0600720c */ /* 0x000fc40003f86270 */
[----:B------:R-:W-:Y:S02]  /*0b10*/  F2FP.F16.F32.PACK_AB R4, R11, R4 ;  /* 0x000000040b04723e */ /* 0x000fe400000000ff */
[----:B------:R-:W-:Y:S02]  /*0b20*/  PRMT R14, R12, 0x7610, R12 ;  /* 0x000076100c0e7816 */ /* 0x000fe4000000000c */
[----:B------:R-:W-:Y:S02]  /*0b30*/  PRMT R15, R17, 0x5410, R23 ;  /* 0x00005410110f7816 */ /* 0x000fe40000000017 */
[----:B------:R-:W-:Y:S02]  /*0b40*/  PRMT R5, R13, 0x5410, R10 ;  /* 0x000054100d057816 */ /* 0x000fe4000000000a */
[----:B------:R-:W-:Y:S01]  /*0b50*/  SHF.L.U32 R8, R3, 0x1, RZ ;  /* 0x0000000103087819 */ /* 0x000fe200000006ff */
[----:B------:R-:W-:Y:S01]  /*0b60*/  STS.64 [R3.X16+0x8], R14 ;  /* 0x0000080e03007388 */ /* 0x000fe2000000ca00 */
[----:B------:R-:W-:-:S03]  /*0b70*/  MOV R6, R0 ;  /* 0x0000000000067202 */ /* 0x000fc60000000f00 */
[----:B------:R-:W-:Y:S04]  /*0b80*/  STS.64 [R3.X16], R4 ;  /* 0x0000000403007388 */ /* 0x000fe8000000ca00 */
[----:B------:R-:W-:Y:S06]  /*0b90*/  BAR.SYNC 0x0 ;  /* 0x0000000000007b1d */ /* 0x000fec0000000000 */
[----:B------:R-:W0:Y:S04]  /*0ba0*/  LDS.U16 R23, [R8] ;  /* 0x0000000008177984 */ /* 0x000e280000000400 */
[----:B------:R-:W1:Y:S01]  /*0bb0*/  LDS.U16 R25, [R8+0x100] ;  /* 0x0001000008197984 */ /* 0x000e620000000400 */
[----:B------:R-:W-:-:S02]  /*0bc0*/  @!P4 IADD3 R6, -R6, RZ, RZ ;  /* 0x000000ff0606c210 */ /* 0x000fc40007ffe1ff */
[----:B------:R-:W-:Y:S01]  /*0bd0*/  @!P2 LOP3.LUT R6, RZ, c[0x0][0x1a0], RZ, 0x33, !PT ;  /* 0x00006800ff06aa12 */ /* 0x000fe200078e33ff */
[----:B------:R-:W2:Y:S03]  /*0be0*/  LDS.U16 R12, [R8+0x200] ;  /* 0x00020000080c7984 */ /* 0x000ea60000000400 */
[----:B------:R-:W-:Y:S01]  /*0bf0*/  IADD3 R5, -R6, RZ, RZ ;  /* 0x000000ff06057210 */ /* 0x000fe20007ffe1ff */
[----:B------:R-:W3:Y:S01]  /*0c00*/  LDS.U16 R11, [R8+0x300] ;  /* 0x00030000080b7984 */ /* 0x000ee20000000400 */
[----:B------:R-:W-:-:S03]  /*0c10*/  MOV R0, c[0x0][0x1a8] ;  /* 0x00006a0000007a02 */ /* 0x000fc60000000f00 */
[----:B------:R-:W4:Y:S01]  /*0c20*/  LDS.U16 R10, [R8+0x400] ;  /* 0x00040000080a7984 */ /* 0x000f220000000400 */
[----:B------:R-:W-:-:S03]  /*0c30*/  IMAD R7, R5, c[0x0][0x1a0], R2 ;  /* 0x0000680005077a24 */ /* 0x000fc600078e0202 */
[----:B------:R-:W5:Y:S01]  /*0c40*/  LDS.U16 R9, [R8+0x500] ;  /* 0x0005000008097984 */ /* 0x000f620000000400 */
[----:B------:R-:W-:-:S03]  /*0c50*/  IMAD R0, R0, c[0x0][0x1a4], RZ ;  /* 0x0000690000007a24 */ /* 0x000fc600078e02ff */
[----:B------:R-:W2:Y:S01]  /*0c60*/  LDS.U16 R2, [R8+0x600] ;  /* 0x0006000008027984 */ /* 0x000ea20000000400 */
[----:B------:R-:W-:Y:S01]  /*0c70*/  IMAD R13, R0, 0x280, RZ ;  /* 0x00000280000d7824 */ /* 0x000fe200078e02ff */
[C---:B------:R-:W-:Y:S02]  /*0c80*/  LOP3.LUT R4, R28.reuse, R3, RZ, 0xfc, !PT ;  /* 0x000000031c047212 */ /* 0x040fe400078efcff */
[----:B------:R-:W-:Y:S01]  /*0c90*/  LOP3.LUT R5, R28, 0x80, R3, 0xfe, !PT ;  /* 0x000000801c057812 */ /* 0x000fe200078efe03 */
[----:B------:R-:W-:Y:S01]  /*0ca0*/  IMAD R13, R6, R13, R7 ;  /* 0x0000000d060d7224 */ /* 0x000fe200078e0207 */
[C---:B------:R-:W-:Y:S02]  /*0cb0*/  ISETP.LT.AND P1, PT, R4.reuse, 0x280, !P0 ;  /* 0x000002800400780c */ /* 0x040fe40004721270 */
[C---:B------:R-:W-:Y:S01]  /*0cc0*/  ISETP.LT.AND P2, PT, R5.reuse, 0x280, !P0 ;  /* 0x000002800500780c */ /* 0x040fe20004741270 */
[-CC-:B------:R-:W-:Y:S01]  /*0cd0*/  IMAD R7, R4, R0.reuse, R13.reuse ;  /* 0x0000000004077224 */ /* 0x180fe200078e020d */
[----:B------:R-:W-:Y:S01]  /*0ce0*/  MOV R14, 0x2 ;  /* 0x00000002000e7802 */ /* 0x000fe20000000f00 */
[----:B------:R-:W-:Y:S01]  /*0cf0*/  IMAD R19, R5, R0, R13 ;  /* 0x0000000005137224 */ /* 0x000fe200078e020d */
[----:B------:R-:W-:-:S02]  /*0d00*/  LOP3.LUT R15, R28, 0x100, R3, 0xfe, !PT ;  /* 0x000001001c0f7812 */ /* 0x000fc400078efe03 */
[C-C-:B------:R-:W-:Y:S01]  /*0d10*/  LOP3.LUT R16, R28.reuse, 0x180, R3.reuse, 0xfe, !PT ;  /* 0x000001801c107812 */ /* 0x140fe200078efe03 */
[----:B------:R-:W-:Y:S01]  /*0d20*/  IMAD.WIDE R4, R7, R14, c[0x0][0x198] ;  /* 0x0000660007047625 */ /* 0x000fe200078e020e */
[----:B------:R-:W-:-:S03]  /*0d30*/  LOP3.LUT R17, R28, 0x200, R3, 0xfe, !PT ;  /* 0x000002001c117812 */ /* 0x000fc600078efe03 */
[----:B------:R-:W-:Y:S01]  /*0d40*/  IMAD.WIDE R6, R19, R14, c[0x0][0x198] ;  /* 0x0000660013067625 */ /* 0x000fe200078e020e */
[C-C-:B------:R-:W-:Y:S01]  /*0d50*/  LOP3.LUT R19, R28.reuse, 0x300, R3.reuse, 0xfe, !PT ;  /* 0x000003001c137812 */ /* 0x140fe200078efe03 */
[----:B0-----:R0:W-:Y:S01]  /*0d60*/  @P1 STG.E.U16 [R4.64], R23 ;  /* 0x0000001704001986 */ /* 0x0011e2000c101504 */
[----:B------:R-:W-:Y:S02]  /*0d70*/  ISETP.LT.AND P5, PT, R15, 0x280, !P0 ;  /* 0x000002800f00780c */ /* 0x000fe400047a1270 */
[----:B------:R-:W-:Y:S01]  /*0d80*/  LOP3.LUT R3, R28, 0x380, R3, 0xfe, !PT ;  /* 0x000003801c037812 */ /* 0x000fe200078efe03 */
[----:B-1----:R1:W-:Y:S01]  /*0d90*/  @P2 STG.E.U16 [R6.64], R25 ;  /* 0x0000001906002986 */ /* 0x0023e2000c101504 */
[----:B------:R-:W-:Y:S02]  /*0da0*/  ISETP.LT.AND P4, PT, R16, 0x280, !P0 ;  /* 0x000002801000780c */ /* 0x000fe40004781270 */
[----:B------:R-:W-:Y:S01]  /*0db0*/  ISETP.LT.AND P3, PT, R17, 0x280, !P0 ;  /* 0x000002801100780c */ /* 0x000fe20004761270 */
[-CC-:B------:R-:W-:Y:S01]  /*0dc0*/  IMAD R15, R15, R0.reuse, R13.reuse ;  /* 0x000000000f0f7224 */ /* 0x180fe200078e020d */
[----:B------:R-:W-:Y:S01]  /*0dd0*/  ISETP.LT.AND P2, PT, R18, 0x280, !P0 ;  /* 0x000002801200780c */ /* 0x000fe20004741270 */
[-CC-:B------:R-:W-:Y:S01]  /*0de0*/  IMAD R21, R16, R0.reuse, R13.reuse ;  /* 0x0000000010157224 */ /* 0x180fe200078e020d */
[----:B------:R-:W-:Y:S01]  /*0df0*/  ISETP.LT.AND P1, PT, R19, 0x280, !P0 ;  /* 0x000002801300780c */ /* 0x000fe20004721270 */
[-CC-:B------:R-:W-:Y:S01]  /*0e00*/  IMAD R17, R17, R0.reuse, R13.reuse ;  /* 0x0000000011117224 */ /* 0x180fe200078e020d */
[----:B------:R-:W-:Y:S01]  /*0e10*/  ISETP.LT.AND P0, PT, R3, 0x280, !P0 ;  /* 0x000002800300780c */ /* 0x000fe20004701270 */
[----:B0-----:R-:W-:-:S02]  /*0e20*/  IMAD R23, R18, R0, R13 ;  /* 0x0000000012177224 */ /* 0x001fc400078e020d */
[----:B-1----:R-:W-:Y:S02]  /*0e30*/  IMAD R25, R19, R0, R13 ;  /* 0x0000000013197224 */ /* 0x002fe400078e020d */
[----:B------:R-:W-:-:S04]  /*0e40*/  IMAD.WIDE R4, R15, R14, c[0x0][0x198] ;  /* 0x000066000f047625 */ /* 0x000fc800078e020e */
[-C--:B------:R-:W-:Y:S01]  /*0e50*/  IMAD.WIDE R6, R21, R14.reuse, c[0x0][0x198] ;  /* 0x0000660015067625 */ /* 0x080fe200078e020e */
[----:B--2---:R0:W-:Y:S03]  /*0e60*/  @P5 STG.E.U16 [R4.64], R12 ;  /* 0x0000000c04005986 */ /* 0x0041e6000c101504 */
[-C--:B------:R-:W-:Y:S01]  /*0e70*/  IMAD.WIDE R16, R17, R14.reuse, c[0x0][0x198] ;  /* 0x0000660011107625 */ /* 0x080fe200078e020e */
[----:B---3--:R0:W-:Y:S03]  /*0e80*/  @P4 STG.E.U16 [R6.64], R11 ;  /* 0x0000000b06004986 */ /* 0x0081e6000c101504 */
[-C--:B------:R-:W-:Y:S01]  /*0e90*/  IMAD.WIDE R18, R23, R14.reuse, c[0x0][0x198] ;  /* 0x0000660017127625 */ /* 0x080fe200078e020e */
[----:B----4-:R0:W-:Y:S03]  /*0ea0*/  @P3 STG.E.U16 [R16.64], R10 ;  /* 0x0000000a10003986 */ /* 0x0101e6000c101504 */
[----:B------:R-:W-:Y:S01]  /*0eb0*/  IMAD.WIDE R20, R25, R14, c[0x0][0x198] ;  /* 0x0000660019147625 */ /* 0x000fe200078e020e */
[----:B-----5:R0:W-:Y:S04]  /*0ec0*/  @P2 STG.E.U16 [R18.64], R9 ;  /* 0x0000000912002986 */ /* 0x0201e8000c101504 */
[----:B------:R0:W-:Y:S01]  /*0ed0*/  @P1 STG.E.U16 [R20.64], R2 ;  /* 0x0000000214001986 */ /* 0x0001e2000c101504 */
[----:B------:R-:W-:Y:S05]  /*0ee0*/  @!P0 EXIT ;  /* 0x000000000000894d */ /* 0x000fea0003800000 */
[----:B0-----:R-:W0:Y:S01]  /*0ef0*/  LDS.U16 R5, [R8+0x700] ;  /* 0x0007000008057984 */ /* 0x001e220000000400 */
[----:B------:R-:W-:-:S04]  /*0f00*/  IMAD R15, R3, R0, R13 ;  /* 0x00000000030f7224 */ /* 0x000fc800078e020d */
[----:B------:R-:W-:-:S05]  /*0f10*/  IMAD.WIDE R14, R15, R14, c[0x0][0x198] ;  /* 0x000066000f0e7625 */ /* 0x000fca00078e020e */
[----:B0-----:R-:W-:Y:S01]  /*0f20*/  STG.E.U16 [R14.64], R5 ;  /* 0x000000050e007986 */ /* 0x001fe2000c101504 */
[----:B------:R-:W-:Y:S05]  /*0f30*/  EXIT ;  /* 0x000000000000794d */ /* 0x000fea0003800000 */
.L_x_0:
[----:B------:R-:W-:-:S00]  /*0f40*/  BRA `(.L_x_0) ;  /* 0xfffffff000007947 */ /* 0x000fc0000383ffff */
[----:B------:R-:W-:-:S00]  /*0f50*/  NOP ;  /* 0x0000000000007918 */ /* 0x000fc00000000000 */
        /* <DEDUP_REMOVED lines=10> */
.L_x_1:


//--------------------- .nv.shared.triton__0d1d2d3d4d5d6d7d89101112de --------------------------
	.section	.nv.shared.triton__0d1d2d3d4d5d6d7d89101112de,"aw",@nobits
	.align	16
